	.headerflags	@"EF_CUDA_TEXMODE_UNIFIED EF_CUDA_64BIT_ADDRESS EF_CUDA_ACCELERATORS EF_CUDA_SM90 EF_CUDA_VIRTUAL_SM(EF_CUDA_SM90)"
	.elftype	@"ET_EXEC"


//--------------------- .nv.info                  --------------------------
	.section	.nv.info,"",@"SHT_CUDA_INFO"
	.align	4


	//----- nvinfo : EIATTR_REGCOUNT
	.align		4
        /*0000*/ 	.byte	0x04, 0x2f
        /*0002*/ 	.short	(.L_3 - .L_2)
	.align		4
.L_2:
        /*0004*/ 	.word	index@(triton_poi_fused__native_batch_norm_legit_no_training_relu_6)
        /*0008*/ 	.word	0x00000012


	//----- nvinfo : EIATTR_MIN_STACK_SIZE
	.align		4
.L_3:
        /*000c*/ 	.byte	0x04, 0x12
        /*000e*/ 	.short	(.L_5 - .L_4)
	.align		4
.L_4:
        /*0010*/ 	.word	index@(triton_poi_fused__native_batch_norm_legit_no_training_relu_6)
        /*0014*/ 	.word	0x00000000


	//----- nvinfo : EIATTR_FRAME_SIZE
	.align		4
.L_5:
        /*0018*/ 	.byte	0x04, 0x11
        /*001a*/ 	.short	(.L_7 - .L_6)
	.align		4
.L_6:
        /*001c*/ 	.word	index@(triton_poi_fused__native_batch_norm_legit_no_training_relu_6)
        /*0020*/ 	.word	0x00000000


	//----- nvinfo : EIATTR_MIN_STACK_SIZE
	.align		4
.L_7:
        /*0024*/ 	.byte	0x04, 0x12
        /*0026*/ 	.short	(.L_9 - .L_8)
	.align		4
.L_8:
        /*0028*/ 	.word	index@(triton_poi_fused__native_batch_norm_legit_no_training_relu_6)
        /*002c*/ 	.word	0x00000000
.L_9:


//--------------------- .nv.info.triton_poi_fused__native_batch_norm_legit_no_training_relu_6 --------------------------
	.section	.nv.info.triton_poi_fused__native_batch_norm_legit_no_training_relu_6,"",@"SHT_CUDA_INFO"
	.sectionflags	@""
	.align	4


	//----- nvinfo : EIATTR_CUDA_API_VERSION
	.align		4
        /*0000*/ 	.byte	0x04, 0x37
        /*0002*/ 	.short	(.L_11 - .L_10)
.L_10:
        /*0004*/ 	.word	0x0000007c


	//----- nvinfo : EIATTR_KPARAM_INFO
	.align		4
.L_11:
        /*0008*/ 	.byte	0x04, 0x17
        /*000a*/ 	.short	(.L_13 - .L_12)
.L_12:
        /*000c*/ 	.word	0x00000000
        /*0010*/ 	.short	0x0006
        /*0012*/ 	.short	0x0030
        /*0014*/ 	.byte	0x00, 0xf0, 0x11, 0x00


	//----- nvinfo : EIATTR_KPARAM_INFO
	.align		4
.L_13:
        /*0018*/ 	.byte	0x04, 0x17
        /*001a*/ 	.short	(.L_15 - .L_14)
.L_14:
        /*001c*/ 	.word	0x00000000
        /*0020*/ 	.short	0x0005
        /*0022*/ 	.short	0x0028
        /*0024*/ 	.byte	0x00, 0xf4, 0x21, 0x00


	//----- nvinfo : EIATTR_KPARAM_INFO
	.align		4
.L_15:
        /*0028*/ 	.byte	0x04, 0x17
        /*002a*/ 	.short	(.L_17 - .L_16)
.L_16:
        /*002c*/ 	.word	0x00000000
        /*0030*/ 	.short	0x0004
        /*0032*/ 	.short	0x0020
        /*0034*/ 	.byte	0x00, 0xf4, 0x21, 0x00


	//----- nvinfo : EIATTR_KPARAM_INFO
	.align		4
.L_17:
        /*0038*/ 	.byte	0x04, 0x17
        /*003a*/ 	.short	(.L_19 - .L_18)
.L_18:
        /*003c*/ 	.word	0x00000000
        /*0040*/ 	.short	0x0003
        /*0042*/ 	.short	0x0018
        /*0044*/ 	.byte	0x00, 0xf4, 0x21, 0x00


	//----- nvinfo : EIATTR_KPARAM_INFO
	.align		4
.L_19:
        /*0048*/ 	.byte	0x04, 0x17
        /*004a*/ 	.short	(.L_21 - .L_20)
.L_20:
        /*004c*/ 	.word	0x00000000
        /*0050*/ 	.short	0x0002
        /*0052*/ 	.short	0x0010
        /*0054*/ 	.byte	0x00, 0xf4, 0x21, 0x00


	//----- nvinfo : EIATTR_KPARAM_INFO
	.align		4
.L_21:
        /*0058*/ 	.byte	0x04, 0x17
        /*005a*/ 	.short	(.L_23 - .L_22)
.L_22:
        /*005c*/ 	.word	0x00000000
        /*0060*/ 	.short	0x0001
        /*0062*/ 	.short	0x0008
        /*0064*/ 	.byte	0x00, 0xf4, 0x21, 0x00


	//----- nvinfo : EIATTR_KPARAM_INFO
	.align		4
.L_23:
        /*0068*/ 	.byte	0x04, 0x17
        /*006a*/ 	.short	(.L_25 - .L_24)
.L_24:
        /*006c*/ 	.word	0x00000000
        /*0070*/ 	.short	0x0000
        /*0072*/ 	.short	0x0000
        /*0074*/ 	.byte	0x00, 0xf4, 0x21, 0x00


	//----- nvinfo : EIATTR_SPARSE_MMA_MASK
	.align		4
.L_25:
        /*0078*/ 	.byte	0x03, 0x50
        /*007a*/ 	.short	0x0000


	//----- nvinfo : EIATTR_MAXREG_COUNT
	.align		4
        /*007c*/ 	.byte	0x03, 0x1b
        /*007e*/ 	.short	0x00ff


	//----- nvinfo : EIATTR_EXIT_INSTR_OFFSETS
	.align		4
        /*0080*/ 	.byte	0x04, 0x1c
        /*0082*/ 	.short	(.L_27 - .L_26)


	//   ....[0]....
.L_26:
        /*0084*/ 	.word	0x000003d0


	//----- nvinfo : EIATTR_REQNTID
	.align		4
.L_27:
        /*0088*/ 	.byte	0x04, 0x10
        /*008a*/ 	.short	(.L_29 - .L_28)
.L_28:
        /*008c*/ 	.word	0x00000080
        /*0090*/ 	.word	0x00000001
        /*0094*/ 	.word	0x00000001


	//----- nvinfo : EIATTR_CBANK_PARAM_SIZE
	.align		4
.L_29:
        /*0098*/ 	.byte	0x03, 0x19
        /*009a*/ 	.short	0x0034


	//----- nvinfo : EIATTR_PARAM_CBANK
	.align		4
        /*009c*/ 	.byte	0x04, 0x0a
        /*009e*/ 	.short	(.L_31 - .L_30)
	.align		4
.L_30:
        /*00a0*/ 	.word	index@(.nv.constant0.triton_poi_fused__native_batch_norm_legit_no_training_relu_6)
        /*00a4*/ 	.short	0x0210
        /*00a6*/ 	.short	0x0034


	//----- nvinfo : EIATTR_SW_WAR
	.align		4
.L_31:
        /*00a8*/ 	.byte	0x04, 0x36
        /*00aa*/ 	.short	(.L_33 - .L_32)
.L_32:
        /*00ac*/ 	.word	0x00000008
.L_33:


//--------------------- .nv.callgraph             --------------------------
	.section	.nv.callgraph,"",@"SHT_CUDA_CALLGRAPH"
	.align	4
	.sectionentsize	8
	.align		4
        /*0000*/ 	.word	0x00000000
	.align		4
        /*0004*/ 	.word	0xffffffff
	.align		4
        /*0008*/ 	.word	0x00000000
	.align		4
        /*000c*/ 	.word	0xfffffffe
	.align		4
        /*0010*/ 	.word	0x00000000
	.align		4
        /*0014*/ 	.word	0xfffffffd
	.align		4
        /*0018*/ 	.word	0x00000000
	.align		4
        /*001c*/ 	.word	0xfffffffc


//--------------------- .nv.constant4             --------------------------
	.section	.nv.constant4,"a",@progbits
	.align	8
	.align		8
.nv.constant4:
        /*0000*/ 	.dword	_$_str
	.align		8
        /*0008*/ 	.dword	_$_str_$_2


//--------------------- .text.triton_poi_fused__native_batch_norm_legit_no_training_relu_6 --------------------------
	.section	.text.triton_poi_fused__native_batch_norm_legit_no_training_relu_6,"ax",@progbits
	.align	128
        .global         triton_poi_fused__native_batch_norm_legit_no_training_relu_6
        .type           triton_poi_fused__native_batch_norm_legit_no_training_relu_6,@function
        .size           triton_poi_fused__native_batch_norm_legit_no_training_relu_6,(.L_x_1 - triton_poi_fused__native_batch_norm_legit_no_training_relu_6)
        .other          triton_poi_fused__native_batch_norm_legit_no_training_relu_6,@"STO_CUDA_ENTRY STV_DEFAULT"
triton_poi_fused__native_batch_norm_legit_no_training_relu_6:
.text.triton_poi_fused__native_batch_norm_legit_no_training_relu_6:
[----:B------:R-:W-:Y:S01]  /*0000*/  LDC R1, c[0x0][0x28] ;  /* 0x00000a00ff017b82 */ /* 0x000fe20000000800 */
[----:B------:R-:W1:Y:S07]  /*0010*/  S2R R0, SR_TID.X ;  /* 0x0000000000007919 */ /* 0x000e6e0000002100 */
[----:B------:R-:W2:Y:S01]  /*0020*/  LDC.64 R2, c[0x0][0x220] ;  /* 0x00008800ff027b82 */ /* 0x000ea20000000a00 */
[----:B------:R-:W-:Y:S01]  /*0030*/  ULDC.64 UR4, c[0x0][0x208] ;  /* 0x0000820000047ab9 */ /* 0x000fe20000000a00 */
[----:B------:R-:W3:Y:S06]  /*0040*/  S2R R7, SR_CTAID.X ;  /* 0x0000000000077919 */ /* 0x000eec0000002500 */
[----:B------:R-:W4:Y:S08]  /*0050*/  LDC.64 R8, c[0x0][0x228] ;  /* 0x00008a00ff087b82 */ /* 0x000f300000000a00 */
[----:B------:R-:W5:Y:S01]  /*0060*/  LDC.64 R10, c[0x0][0x230] ;  /* 0x00008c00ff0a7b82 */ /* 0x000f620000000a00 */
[----:B-1----:R-:W-:-:S02]  /*0070*/  SHF.L.U32 R0, R0, 0x1, RZ ;  /* 0x0000000100007819 */ /* 0x002fc400000006ff */
[----:B---3--:R-:W-:Y:S02]  /*0080*/  SHF.R.S32.HI R5, RZ, 0x17, R7 ;  /* 0x00000017ff057819 */ /* 0x008fe40000011407 */
[----:B------:R-:W-:Y:S02]  /*0090*/  LOP3.LUT R0, R0, 0xfe, RZ, 0xc0, !PT ;  /* 0x000000fe00007812 */ /* 0x000fe400078ec0ff */
[----:B------:R-:W-:Y:S02]  /*00a0*/  SGXT R5, R5, 0x1 ;  /* 0x000000010505781a */ /* 0x000fe40000000200 */
[----:B------:R-:W-:Y:S02]  /*00b0*/  LEA R0, R7, R0, 0x8 ;  /* 0x0000000007007211 */ /* 0x000fe400078e40ff */
[----:B------:R-:W1:Y:S02]  /*00c0*/  LDC.64 R6, c[0x0][0x218] ;  /* 0x00008600ff067b82 */ /* 0x000e640000000a00 */
[----:B------:R-:W-:-:S04]  /*00d0*/  LEA.HI R5, R5, R0, RZ, 0x7 ;  /* 0x0000000005057211 */ /* 0x000fc800078f38ff */
[----:B------:R-:W-:-:S04]  /*00e0*/  LOP3.LUT R5, R5, 0xffffff80, RZ, 0xc0, !PT ;  /* 0xffffff8005057812 */ /* 0x000fc800078ec0ff */
[----:B------:R-:W-:Y:S02]  /*00f0*/  IADD3 R13, R0, -R5, RZ ;  /* 0x80000005000d7210 */ /* 0x000fe40007ffe0ff */
[----:B------:R-:W3:Y:S03]  /*0100*/  LDC.64 R4, c[0x0][0x210] ;  /* 0x00008400ff047b82 */ /* 0x000ee60000000a00 */
[----:B--2---:R-:W-:-:S06]  /*0110*/  IMAD.WIDE R2, R13, 0x4, R2 ;  /* 0x000000040d027825 */ /* 0x004fcc00078e0202 */
[----:B------:R-:W2:Y:S01]  /*0120*/  LDG.E.EL.64 R2, desc[UR4][R2.64] ;  /* 0x0000000402027981 */ /* 0x000ea2000c2e1b00 */
[----:B-1----:R-:W-:-:S04]  /*0130*/  IMAD.WIDE R6, R13, 0x4, R6 ;  /* 0x000000040d067825 */ /* 0x002fc800078e0206 */
[C---:B----4-:R-:W-:Y:S02]  /*0140*/  IMAD.WIDE R8, R13.reuse, 0x4, R8 ;  /* 0x000000040d087825 */ /* 0x050fe400078e0208 */
[----:B------:R-:W4:Y:S02]  /*0150*/  LDG.E.EL.64 R6, desc[UR4][R6.64] ;  /* 0x0000000406067981 */ /* 0x000f24000c2e1b00 */
[----:B-----5:R-:W-:Y:S02]  /*0160*/  IMAD.WIDE R10, R13, 0x4, R10 ;  /* 0x000000040d0a7825 */ /* 0x020fe400078e020a */
[----:B------:R-:W5:Y:S02]  /*0170*/  LDG.E.EL.64 R8, desc[UR4][R8.64] ;  /* 0x0000000408087981 */ /* 0x000f64000c2e1b00 */
[----:B---3--:R-:W-:Y:S02]  /*0180*/  IMAD.WIDE R4, R0, 0x4, R4 ;  /* 0x0000000400047825 */ /* 0x008fe400078e0204 */
[----:B------:R-:W5:Y:S04]  /*0190*/  LDG.E.EL.64 R10, desc[UR4][R10.64] ;  /* 0x000000040a0a7981 */ /* 0x000f68000c2e1b00 */
[----:B------:R-:W4:Y:S01]  /*01a0*/  LDG.E.64 R4, desc[UR4][R4.64] ;  /* 0x0000000404047981 */ /* 0x000f22000c1e1b00 */
[----:B------:R-:W-:Y:S01]  /*01b0*/  HFMA2.MMA R14, -RZ, RZ, 1.625, 0 ;  /* 0x3e800000ff0e7435 */ /* 0x000fe200000001ff */
[----:B--2---:R-:W-:Y:S01]  /*01c0*/  FADD R2, R2, 9.9999997473787516356e-06 ;  /* 0x3727c5ac02027421 */ /* 0x004fe20000000000 */
[----:B------:R-:W-:-:S03]  /*01d0*/  FADD R3, R3, 9.9999997473787516356e-06 ;  /* 0x3727c5ac03037421 */ /* 0x000fc60000000000 */
[----:B------:R-:W1:Y:S08]  /*01e0*/  MUFU.SQRT R12, R2 ;  /* 0x00000002000c7308 */ /* 0x000e700000002000 */
[----:B------:R2:W3:Y:S01]  /*01f0*/  MUFU.SQRT R13, R3 ;  /* 0x00000003000d7308 */ /* 0x0004e20000002000 */
[C---:B-1----:R-:W-:Y:S02]  /*0200*/  FSETP.GT.AND P0, PT, R12.reuse, 8.50705917302346158658e+37, PT ;  /* 0x7e8000000c00780b */ /* 0x042fe40003f04000 */
[----:B------:R-:W-:Y:S01]  /*0210*/  FSETP.GEU.AND P2, PT, R12, 1.175494350822287508e-38, PT ;  /* 0x008000000c00780b */ /* 0x000fe20003f4e000 */
[----:B--2---:R-:W1:Y:S01]  /*0220*/  LDC.64 R2, c[0x0][0x238] ;  /* 0x00008e00ff027b82 */ /* 0x004e620000000a00 */
[----:B---3--:R-:W-:-:S02]  /*0230*/  FSETP.GT.AND P1, PT, R13, 8.50705917302346158658e+37, PT ;  /* 0x7e8000000d00780b */ /* 0x008fc40003f24000 */
[----:B------:R-:W-:-:S07]  /*0240*/  FSETP.GEU.AND P3, PT, R13, 1.175494350822287508e-38, PT ;  /* 0x008000000d00780b */ /* 0x000fce0003f6e000 */
[----:B------:R-:W-:-:S04]  /*0250*/  @P0 FMUL R12, R12, 0.25 ;  /* 0x3e8000000c0c0820 */ /* 0x000fc80000400000 */
[----:B------:R-:W-:Y:S01]  /*0260*/  @!P2 FMUL R12, R12, 16777216 ;  /* 0x4b8000000c0ca820 */ /* 0x000fe20000400000 */
[----:B------:R-:W-:-:S04]  /*0270*/  @P1 FMUL R13, R13, 0.25 ;  /* 0x3e8000000d0d1820 */ /* 0x000fc80000400000 */
[----:B------:R-:W-:Y:S01]  /*0280*/  @!P3 FMUL R13, R13, 16777216 ;  /* 0x4b8000000d0db820 */ /* 0x000fe20000400000 */
[----:B------:R-:W2:Y:S01]  /*0290*/  MUFU.RCP R12, R12 ;  /* 0x0000000c000c7308 */ /* 0x000ea20000001000 */
[----:B------:R-:W-:-:S07]  /*02a0*/  FSEL R15, R14, 1, P0 ;  /* 0x3f8000000e0f7808 */ /* 0x000fce0000000000 */
[----:B------:R-:W3:Y:S01]  /*02b0*/  MUFU.RCP R13, R13 ;  /* 0x0000000d000d7308 */ /* 0x000ee20000001000 */
[----:B------:R-:W-:Y:S01]  /*02c0*/  FSEL R14, R14, 1, P1 ;  /* 0x3f8000000e0e7808 */ /* 0x000fe20000800000 */
[----:B------:R-:W-:-:S04]  /*02d0*/  @!P2 FMUL R15, R15, 16777216 ;  /* 0x4b8000000f0fa820 */ /* 0x000fc80000400000 */
[----:B------:R-:W-:Y:S01]  /*02e0*/  @!P3 FMUL R14, R14, 16777216 ;  /* 0x4b8000000e0eb820 */ /* 0x000fe20000400000 */
[----:B----4-:R-:W-:Y:S01]  /*02f0*/  FADD R5, R5, -R7 ;  /* 0x8000000705057221 */ /* 0x010fe20000000000 */
[----:B------:R-:W-:Y:S01]  /*0300*/  FADD R4, R4, -R6 ;  /* 0x8000000604047221 */ /* 0x000fe20000000000 */
[----:B--2---:R-:W-:Y:S01]  /*0310*/  FMUL R15, R12, R15 ;  /* 0x0000000f0c0f7220 */ /* 0x004fe20000400000 */
[----:B---3--:R-:W-:-:S03]  /*0320*/  FMUL R14, R13, R14 ;  /* 0x0000000e0d0e7220 */ /* 0x008fc60000400000 */
[----:B------:R-:W-:Y:S01]  /*0330*/  FMUL R15, R4, R15 ;  /* 0x0000000f040f7220 */ /* 0x000fe20000400000 */
[----:B------:R-:W-:-:S03]  /*0340*/  FMUL R14, R5, R14 ;  /* 0x0000000e050e7220 */ /* 0x000fc60000400000 */
[----:B-----5:R-:W-:Y:S01]  /*0350*/  FFMA R8, R8, R15, R10 ;  /* 0x0000000f08087223 */ /* 0x020fe2000000000a */
[----:B------:R-:W-:-:S04]  /*0360*/  FFMA R9, R9, R14, R11 ;  /* 0x0000000e09097223 */ /* 0x000fc8000000000b */
[----:B------:R-:W-:Y:S02]  /*0370*/  FSETP.GEU.AND P0, PT, R8, RZ, PT ;  /* 0x000000ff0800720b */ /* 0x000fe40003f0e000 */
[C---:B------:R-:W-:Y:S01]  /*0380*/  FSETP.GEU.AND P1, PT, R9.reuse, RZ, PT ;  /* 0x000000ff0900720b */ /* 0x040fe20003f2e000 */
[----:B-1----:R-:W-:Y:S01]  /*0390*/  IMAD.WIDE R2, R0, 0x4, R2 ;  /* 0x0000000400027825 */ /* 0x002fe200078e0202 */
[----:B------:R-:W-:Y:S02]  /*03a0*/  FSEL R8, R8, RZ, P0 ;  /* 0x000000ff08087208 */ /* 0x000fe40000000000 */
[----:B------:R-:W-:-:S05]  /*03b0*/  FSEL R9, R9, RZ, P1 ;  /* 0x000000ff09097208 */ /* 0x000fca0000800000 */
[----:B------:R-:W-:Y:S01]  /*03c0*/  STG.E.64 desc[UR4][R2.64], R8 ;  /* 0x0000000802007986 */ /* 0x000fe2000c101b04 */
[----:B------:R-:W-:Y:S05]  /*03d0*/  EXIT ;  /* 0x000000000000794d */ /* 0x000fea0003800000 */
.L_x_0:
[----:B------:R-:W-:-:S00]  /*03e0*/  BRA `(.L_x_0) ;  /* 0xfffffffc00fc7947 */ /* 0x000fc0000383ffff */
[----:B------:R-:W-:-:S00]  /*03f0*/  NOP ;  /* 0x0000000000007918 */ /* 0x000fc00000000000 */
        /* <DEDUP_REMOVED lines=8> */
.L_x_1:


//--------------------- .nv.global.init           --------------------------
	.section	.nv.global.init,"aw",@progbits
.nv.global.init:
	.type		_$_str,@object
	.size		_$_str,(_$_str_$_2 - _$_str)
_$_str:
        /*0000*/ 	.byte	0x5f, 0x5f, 0x43, 0x55, 0x44, 0x41, 0x5f, 0x46, 0x54, 0x5a, 0x00
	.type		_$_str_$_2,@object
	.size		_$_str_$_2,(.L_1 - _$_str_$_2)
_$_str_$_2:
        /*000b*/ 	.byte	0x5f, 0x5f, 0x43, 0x55, 0x44, 0x41, 0x5f, 0x50, 0x52, 0x45, 0x43, 0x5f, 0x53, 0x51, 0x52, 0x54
        /*001b*/ 	.byte	0x00
.L_1:


//--------------------- .nv.constant0.triton_poi_fused__native_batch_norm_legit_no_training_relu_6 --------------------------
	.section	.nv.constant0.triton_poi_fused__native_batch_norm_legit_no_training_relu_6,"a",@progbits
	.sectionflags	@""
	.align	4
.nv.constant0.triton_poi_fused__native_batch_norm_legit_no_training_relu_6:
	.zero		580
